//
// Generated by NVIDIA NVVM Compiler
//
// Compiler Build ID: CL-36424714
// Cuda compilation tools, release 13.0, V13.0.88
// Based on NVVM 20.0.0
//

.version 9.0
.target sm_100
.address_size 64

	// .globl	_Z23process_block_each_fullPiiiii

.visible .entry _Z23process_block_each_fullPiiiii(
	.param .u64 .ptr .align 1 _Z23process_block_each_fullPiiiii_param_0,
	.param .u32 _Z23process_block_each_fullPiiiii_param_1,
	.param .u32 _Z23process_block_each_fullPiiiii_param_2,
	.param .u32 _Z23process_block_each_fullPiiiii_param_3,
	.param .u32 _Z23process_block_each_fullPiiiii_param_4
)
{
	.reg .b32 	%r<24>;
	.reg .b64 	%rd<9>;

	ld.param.u64 	%rd1, [_Z23process_block_each_fullPiiiii_param_0];
	ld.param.u32 	%r1, [_Z23process_block_each_fullPiiiii_param_1];
	ld.param.u32 	%r2, [_Z23process_block_each_fullPiiiii_param_2];
	ld.param.u32 	%r3, [_Z23process_block_each_fullPiiiii_param_3];
	ld.param.u32 	%r4, [_Z23process_block_each_fullPiiiii_param_4];
	cvta.to.global.u64 	%rd2, %rd1;
	mov.u32 	%r5, %ctaid.y;
	mov.u32 	%r6, %ntid.y;
	mov.u32 	%r7, %tid.y;
	mad.lo.s32 	%r8, %r5, %r6, %r7;
	add.s32 	%r9, %r8, %r3;
	mov.u32 	%r10, %ctaid.x;
	mov.u32 	%r11, %ntid.x;
	mov.u32 	%r12, %tid.x;
	mad.lo.s32 	%r13, %r10, %r11, %r12;
	add.s32 	%r14, %r13, %r4;
	mul.lo.s32 	%r15, %r9, %r1;
	add.s32 	%r16, %r15, %r14;
	add.s32 	%r17, %r15, %r2;
	mad.lo.s32 	%r18, %r2, %r1, %r14;
	mul.wide.s32 	%rd3, %r17, 4;
	add.s64 	%rd4, %rd2, %rd3;
	ld.global.u32 	%r19, [%rd4];
	mul.wide.s32 	%rd5, %r18, 4;
	add.s64 	%rd6, %rd2, %rd5;
	ld.global.u32 	%r20, [%rd6];
	add.s32 	%r21, %r20, %r19;
	mul.wide.s32 	%rd7, %r16, 4;
	add.s64 	%rd8, %rd2, %rd7;
	ld.global.u32 	%r22, [%rd8];
	min.s32 	%r23, %r22, %r21;
	st.global.u32 	[%rd8], %r23;
	ret;

}
	// .globl	_Z26process_block_each_partialPiiiii
.visible .entry _Z26process_block_each_partialPiiiii(
	.param .u64 .ptr .align 1 _Z26process_block_each_partialPiiiii_param_0,
	.param .u32 _Z26process_block_each_partialPiiiii_param_1,
	.param .u32 _Z26process_block_each_partialPiiiii_param_2,
	.param .u32 _Z26process_block_each_partialPiiiii_param_3,
	.param .u32 _Z26process_block_each_partialPiiiii_param_4
)
{
	.reg .pred 	%p<2>;
	.reg .b32 	%r<25>;
	.reg .b64 	%rd<9>;

	ld.param.u64 	%rd1, [_Z26process_block_each_partialPiiiii_param_0];
	ld.param.u32 	%r3, [_Z26process_block_each_partialPiiiii_param_1];
	ld.param.u32 	%r4, [_Z26process_block_each_partialPiiiii_param_2];
	ld.param.u32 	%r5, [_Z26process_block_each_partialPiiiii_param_3];
	ld.param.u32 	%r6, [_Z26process_block_each_partialPiiiii_param_4];
	mov.u32 	%r7, %ctaid.y;
	mov.u32 	%r8, %ntid.y;
	mov.u32 	%r9, %tid.y;
	mad.lo.s32 	%r10, %r7, %r8, %r9;
	add.s32 	%r1, %r10, %r5;
	mov.u32 	%r11, %ctaid.x;
	mov.u32 	%r12, %ntid.x;
	mov.u32 	%r13, %tid.x;
	mad.lo.s32 	%r14, %r11, %r12, %r13;
	add.s32 	%r2, %r14, %r6;
	max.s32 	%r15, %r1, %r2;
	setp.ge.s32 	%p1, %r15, %r3;
	@%p1 bra 	$L__BB1_2;
	cvta.to.global.u64 	%rd2, %rd1;
	mul.lo.s32 	%r16, %r1, %r3;
	add.s32 	%r17, %r16, %r2;
	add.s32 	%r18, %r16, %r4;
	mad.lo.s32 	%r19, %r4, %r3, %r2;
	mul.wide.s32 	%rd3, %r18, 4;
	add.s64 	%rd4, %rd2, %rd3;
	ld.global.u32 	%r20, [%rd4];
	mul.wide.s32 	%rd5, %r19, 4;
	add.s64 	%rd6, %rd2, %rd5;
	ld.global.u32 	%r21, [%rd6];
	add.s32 	%r22, %r21, %r20;
	mul.wide.s32 	%rd7, %r17, 4;
	add.s64 	%rd8, %rd2, %rd7;
	ld.global.u32 	%r23, [%rd8];
	min.s32 	%r24, %r23, %r22;
	st.global.u32 	[%rd8], %r24;
$L__BB1_2:
	ret;

}


// ===== COMPILED SASS (sm_100) =====

	.target	sm_100

	.elftype	@"ET_EXEC"


//--------------------- .note.nv.tkinfo           --------------------------
	.section	.note.nv.tkinfo,"",@"SHT_NOTE"
	.sectionflags	@"SHF_NOTE_NV_TKINFO"
	.tkinfo
        /*0018*/ 	.word	0x00000002
        /*0030*/ 	.string	""
        /*0030*/ 	.string	"ptxas"
        /*0030*/ 	.string	"Cuda compilation tools, release 13.0, V13.0.88"
        /*0030*/ 	.string	"Build cuda_13.0.r13.0/compiler.36424714_0"
        /*0030*/ 	.string	"-arch sm_100 -m 64 "



//--------------------- .note.nv.cuinfo           --------------------------
	.section	.note.nv.cuinfo,"",@"SHT_NOTE"
	.sectionflags	@"SHF_NOTE_NV_CUINFO"
        /*0018*/ 	.short	0x0002
        /*001a*/ 	.short	0x0064
        /*001c*/ 	.short	0x0082
	.zero		2


//--------------------- .nv.info                  --------------------------
	.section	.nv.info,"",@"SHT_CUDA_INFO"
	.align	4


	//----- nvinfo : EIATTR_REGCOUNT
	.align		4
        /*0000*/ 	.byte	0x04, 0x2f
        /*0002*/ 	.short	(.L_1 - .L_0)
	.align		4
.L_0:
        /*0004*/ 	.word	index@(_Z23process_block_each_fullPiiiii)
        /*0008*/ 	.word	0x0000000e


	//----- nvinfo : EIATTR_FRAME_SIZE
	.align		4
.L_1:
        /*000c*/ 	.byte	0x04, 0x11
        /*000e*/ 	.short	(.L_3 - .L_2)
	.align		4
.L_2:
        /*0010*/ 	.word	index@(_Z23process_block_each_fullPiiiii)
        /*0014*/ 	.word	0x00000000


	//----- nvinfo : EIATTR_REGCOUNT
	.align		4
.L_3:
        /*0018*/ 	.byte	0x04, 0x2f
        /*001a*/ 	.short	(.L_5 - .L_4)
	.align		4
.L_4:
        /*001c*/ 	.word	index@(_Z26process_block_each_partialPiiiii)
        /*0020*/ 	.word	0x0000000e


	//----- nvinfo : EIATTR_FRAME_SIZE
	.align		4
.L_5:
        /*0024*/ 	.byte	0x04, 0x11
        /*0026*/ 	.short	(.L_7 - .L_6)
	.align		4
.L_6:
        /*0028*/ 	.word	index@(_Z26process_block_each_partialPiiiii)
        /*002c*/ 	.word	0x00000000


	//----- nvinfo : EIATTR_MIN_STACK_SIZE
	.align		4
.L_7:
        /*0030*/ 	.byte	0x04, 0x12
        /*0032*/ 	.short	(.L_9 - .L_8)
	.align		4
.L_8:
        /*0034*/ 	.word	index@(_Z26process_block_each_partialPiiiii)
        /*0038*/ 	.word	0x00000000


	//----- nvinfo : EIATTR_MIN_STACK_SIZE
	.align		4
.L_9:
        /*003c*/ 	.byte	0x04, 0x12
        /*003e*/ 	.short	(.L_11 - .L_10)
	.align		4
.L_10:
        /*0040*/ 	.word	index@(_Z23process_block_each_fullPiiiii)
        /*0044*/ 	.word	0x00000000
.L_11:


//--------------------- .nv.compat                --------------------------
	.section	.nv.compat,"",@"SHT_CUDA_COMPAT_INFO"
	.align	4
        /*0000*/ 	.byte	0x02, 0x09, 0x00, 0x00, 0x02, 0x02, 0x01, 0x00, 0x02, 0x05, 0x05, 0x00, 0x03, 0x07, 0x01, 0x01
        /*0010*/ 	.byte	0x02, 0x03, 0x00, 0x00, 0x02, 0x06, 0x01, 0x00, 0x04, 0x0b, 0x08, 0x00, 0x09, 0x00, 0x00, 0x00
        /*0020*/ 	.byte	0x00, 0x00, 0x00, 0x00


//--------------------- .nv.info._Z26process_block_each_partialPiiiii --------------------------
	.section	.nv.info._Z26process_block_each_partialPiiiii,"",@"SHT_CUDA_INFO"
	.sectionflags	@""
	.align	4


	//----- nvinfo : EIATTR_CUDA_API_VERSION
	.align		4
        /*0000*/ 	.byte	0x04, 0x37
        /*0002*/ 	.short	(.L_13 - .L_12)
.L_12:
        /*0004*/ 	.word	0x00000082


	//----- nvinfo : EIATTR_KPARAM_INFO
	.align		4
.L_13:
        /*0008*/ 	.byte	0x04, 0x17
        /*000a*/ 	.short	(.L_15 - .L_14)
.L_14:
        /*000c*/ 	.word	0x00000000
        /*0010*/ 	.short	0x0004
        /*0012*/ 	.short	0x0014
        /*0014*/ 	.byte	0x00, 0xf0, 0x11, 0x00


	//----- nvinfo : EIATTR_KPARAM_INFO
	.align		4
.L_15:
        /*0018*/ 	.byte	0x04, 0x17
        /*001a*/ 	.short	(.L_17 - .L_16)
.L_16:
        /*001c*/ 	.word	0x00000000
        /*0020*/ 	.short	0x0003
        /*0022*/ 	.short	0x0010
        /*0024*/ 	.byte	0x00, 0xf0, 0x11, 0x00


	//----- nvinfo : EIATTR_KPARAM_INFO
	.align		4
.L_17:
        /*0028*/ 	.byte	0x04, 0x17
        /*002a*/ 	.short	(.L_19 - .L_18)
.L_18:
        /*002c*/ 	.word	0x00000000
        /*0030*/ 	.short	0x0002
        /*0032*/ 	.short	0x000c
        /*0034*/ 	.byte	0x00, 0xf0, 0x11, 0x00


	//----- nvinfo : EIATTR_KPARAM_INFO
	.align		4
.L_19:
        /*0038*/ 	.byte	0x04, 0x17
        /*003a*/ 	.short	(.L_21 - .L_20)
.L_20:
        /*003c*/ 	.word	0x00000000
        /*0040*/ 	.short	0x0001
        /*0042*/ 	.short	0x0008
        /*0044*/ 	.byte	0x00, 0xf0, 0x11, 0x00


	//----- nvinfo : EIATTR_KPARAM_INFO
	.align		4
.L_21:
        /*0048*/ 	.byte	0x04, 0x17
        /*004a*/ 	.short	(.L_23 - .L_22)
.L_22:
        /*004c*/ 	.word	0x00000000
        /*0050*/ 	.short	0x0000
        /*0052*/ 	.short	0x0000
        /*0054*/ 	.byte	0x00, 0xf5, 0x21, 0x00


	//----- nvinfo : EIATTR_SPARSE_MMA_MASK
	.align		4
.L_23:
        /*0058*/ 	.byte	0x03, 0x50
        /*005a*/ 	.short	0x0000


	//----- nvinfo : EIATTR_MAXREG_COUNT
	.align		4
        /*005c*/ 	.byte	0x03, 0x1b
        /*005e*/ 	.short	0x00ff


	//----- nvinfo : EIATTR_MERCURY_ISA_VERSION
	.align		4
        /*0060*/ 	.byte	0x03, 0x5f
        /*0062*/ 	.short	0x0101


	//----- nvinfo : EIATTR_VRC_CTA_INIT_COUNT
	.align		4
        /*0064*/ 	.byte	0x02, 0x4a
	.zero		1
	.zero		1


	//----- nvinfo : EIATTR_EXIT_INSTR_OFFSETS
	.align		4
        /*0068*/ 	.byte	0x04, 0x1c
        /*006a*/ 	.short	(.L_25 - .L_24)


	//   ....[0]....
.L_24:
        /*006c*/ 	.word	0x000000f0


	//   ....[1]....
        /*0070*/ 	.word	0x000001e0


	//----- nvinfo : EIATTR_CBANK_PARAM_SIZE
	.align		4
.L_25:
        /*0074*/ 	.byte	0x03, 0x19
        /*0076*/ 	.short	0x0018


	//----- nvinfo : EIATTR_PARAM_CBANK
	.align		4
        /*0078*/ 	.byte	0x04, 0x0a
        /*007a*/ 	.short	(.L_27 - .L_26)
	.align		4
.L_26:
        /*007c*/ 	.word	index@(.nv.constant0._Z26process_block_each_partialPiiiii)
        /*0080*/ 	.short	0x0380
        /*0082*/ 	.short	0x0018


	//----- nvinfo : EIATTR_SW_WAR
	.align		4
.L_27:
        /*0084*/ 	.byte	0x04, 0x36
        /*0086*/ 	.short	(.L_29 - .L_28)
.L_28:
        /*0088*/ 	.word	0x00000008
.L_29:


//--------------------- .nv.info._Z23process_block_each_fullPiiiii --------------------------
	.section	.nv.info._Z23process_block_each_fullPiiiii,"",@"SHT_CUDA_INFO"
	.sectionflags	@""
	.align	4


	//----- nvinfo : EIATTR_CUDA_API_VERSION
	.align		4
        /*0000*/ 	.byte	0x04, 0x37
        /*0002*/ 	.short	(.L_31 - .L_30)
.L_30:
        /*0004*/ 	.word	0x00000082


	//----- nvinfo : EIATTR_KPARAM_INFO
	.align		4
.L_31:
        /*0008*/ 	.byte	0x04, 0x17
        /*000a*/ 	.short	(.L_33 - .L_32)
.L_32:
        /*000c*/ 	.word	0x00000000
        /*0010*/ 	.short	0x0004
        /*0012*/ 	.short	0x0014
        /*0014*/ 	.byte	0x00, 0xf0, 0x11, 0x00


	//----- nvinfo : EIATTR_KPARAM_INFO
	.align		4
.L_33:
        /*0018*/ 	.byte	0x04, 0x17
        /*001a*/ 	.short	(.L_35 - .L_34)
.L_34:
        /*001c*/ 	.word	0x00000000
        /*0020*/ 	.short	0x0003
        /*0022*/ 	.short	0x0010
        /*0024*/ 	.byte	0x00, 0xf0, 0x11, 0x00


	//----- nvinfo : EIATTR_KPARAM_INFO
	.align		4
.L_35:
        /*0028*/ 	.byte	0x04, 0x17
        /*002a*/ 	.short	(.L_37 - .L_36)
.L_36:
        /*002c*/ 	.word	0x00000000
        /*0030*/ 	.short	0x0002
        /*0032*/ 	.short	0x000c
        /*0034*/ 	.byte	0x00, 0xf0, 0x11, 0x00


	//----- nvinfo : EIATTR_KPARAM_INFO
	.align		4
.L_37:
        /*0038*/ 	.byte	0x04, 0x17
        /*003a*/ 	.short	(.L_39 - .L_38)
.L_38:
        /*003c*/ 	.word	0x00000000
        /*0040*/ 	.short	0x0001
        /*0042*/ 	.short	0x0008
        /*0044*/ 	.byte	0x00, 0xf0, 0x11, 0x00


	//----- nvinfo : EIATTR_KPARAM_INFO
	.align		4
.L_39:
        /*0048*/ 	.byte	0x04, 0x17
        /*004a*/ 	.short	(.L_41 - .L_40)
.L_40:
        /*004c*/ 	.word	0x00000000
        /*0050*/ 	.short	0x0000
        /*0052*/ 	.short	0x0000
        /*0054*/ 	.byte	0x00, 0xf5, 0x21, 0x00


	//----- nvinfo : EIATTR_SPARSE_MMA_MASK
	.align		4
.L_41:
        /*0058*/ 	.byte	0x03, 0x50
        /*005a*/ 	.short	0x0000


	//----- nvinfo : EIATTR_MAXREG_COUNT
	.align		4
        /*005c*/ 	.byte	0x03, 0x1b
        /*005e*/ 	.short	0x00ff


	//----- nvinfo : EIATTR_MERCURY_ISA_VERSION
	.align		4
        /*0060*/ 	.byte	0x03, 0x5f
        /*0062*/ 	.short	0x0101


	//----- nvinfo : EIATTR_VRC_CTA_INIT_COUNT
	.align		4
        /*0064*/ 	.byte	0x02, 0x4a
	.zero		1
	.zero		1


	//----- nvinfo : EIATTR_EXIT_INSTR_OFFSETS
	.align		4
        /*0068*/ 	.byte	0x04, 0x1c
        /*006a*/ 	.short	(.L_43 - .L_42)


	//   ....[0]....
.L_42:
        /*006c*/ 	.word	0x000001a0


	//----- nvinfo : EIATTR_CBANK_PARAM_SIZE
	.align		4
.L_43:
        /*0070*/ 	.byte	0x03, 0x19
        /*0072*/ 	.short	0x0018


	//----- nvinfo : EIATTR_PARAM_CBANK
	.align		4
        /*0074*/ 	.byte	0x04, 0x0a
        /*0076*/ 	.short	(.L_45 - .L_44)
	.align		4
.L_44:
        /*0078*/ 	.word	index@(.nv.constant0._Z23process_block_each_fullPiiiii)
        /*007c*/ 	.short	0x0380
        /*007e*/ 	.short	0x0018


	//----- nvinfo : EIATTR_SW_WAR
	.align		4
.L_45:
        /*0080*/ 	.byte	0x04, 0x36
        /*0082*/ 	.short	(.L_47 - .L_46)
.L_46:
        /*0084*/ 	.word	0x00000008
.L_47:


//--------------------- .nv.callgraph             --------------------------
	.section	.nv.callgraph,"",@"SHT_CUDA_CALLGRAPH"
	.align	4
	.sectionentsize	8
	.align		4
        /*0000*/ 	.word	0x00000000
	.align		4
        /*0004*/ 	.word	0xffffffff
	.align		4
        /*0008*/ 	.word	0x00000000
	.align		4
        /*000c*/ 	.word	0xfffffffe
	.align		4
        /*0010*/ 	.word	0x00000000
	.align		4
        /*0014*/ 	.word	0xfffffffd
	.align		4
        /*0018*/ 	.word	0x00000000
	.align		4
        /*001c*/ 	.word	0xfffffffc


//--------------------- .text._Z26process_block_each_partialPiiiii --------------------------
	.section	.text._Z26process_block_each_partialPiiiii,"ax",@progbits
	.align	128
        .global         _Z26process_block_each_partialPiiiii
        .type           _Z26process_block_each_partialPiiiii,@function
        .size           _Z26process_block_each_partialPiiiii,(.L_x_2 - _Z26process_block_each_partialPiiiii)
        .other          _Z26process_block_each_partialPiiiii,@"STO_CUDA_ENTRY STV_DEFAULT"
_Z26process_block_each_partialPiiiii:
.text._Z26process_block_each_partialPiiiii:
[----:B------:R-:W-:Y:S01]  /*0000*/  LDC R1, c[0x0][0x37c] ;  /* 0x0000df00ff017b82 */ /* 0x000fe20000000800 */
[----:B------:R-:W0:Y:S07]  /*0010*/  S2R R3, SR_TID.Y ;  /* 0x0000000000037919 */ /* 0x000e2e0000002200 */
[----:B------:R-:W0:Y:S01]  /*0020*/  LDC R0, c[0x0][0x364] ;  /* 0x0000d900ff007b82 */ /* 0x000e220000000800 */
[----:B------:R-:W1:Y:S01]  /*0030*/  LDCU.64 UR6, c[0x0][0x390] ;  /* 0x00007200ff0677ac */ /* 0x000e620008000a00 */
[----:B------:R-:W2:Y:S01]  /*0040*/  S2R R5, SR_TID.X ;  /* 0x0000000000057919 */ /* 0x000ea20000002100 */
[----:B------:R-:W3:Y:S05]  /*0050*/  LDCU UR8, c[0x0][0x388] ;  /* 0x00007100ff0877ac */ /* 0x000eea0008000800 */
[----:B------:R-:W0:Y:S08]  /*0060*/  S2UR UR4, SR_CTAID.Y ;  /* 0x00000000000479c3 */ /* 0x000e300000002600 */
[----:B------:R-:W2:Y:S08]  /*0070*/  S2UR UR5, SR_CTAID.X ;  /* 0x00000000000579c3 */ /* 0x000eb00000002500 */
[----:B------:R-:W2:Y:S01]  /*0080*/  LDC R2, c[0x0][0x360] ;  /* 0x0000d800ff027b82 */ /* 0x000ea20000000800 */
[----:B0-----:R-:W-:-:S05]  /*0090*/  IMAD R0, R0, UR4, R3 ;  /* 0x0000000400007c24 */ /* 0x001fca000f8e0203 */
[----:B-1----:R-:W-:Y:S01]  /*00a0*/  IADD3 R0, PT, PT, R0, UR6, RZ ;  /* 0x0000000600007c10 */ /* 0x002fe2000fffe0ff */
[----:B--2---:R-:W-:-:S05]  /*00b0*/  IMAD R2, R2, UR5, R5 ;  /* 0x0000000502027c24 */ /* 0x004fca000f8e0205 */
[----:B------:R-:W-:-:S04]  /*00c0*/  IADD3 R3, PT, PT, R2, UR7, RZ ;  /* 0x0000000702037c10 */ /* 0x000fc8000fffe0ff */
[----:B------:R-:W-:-:S04]  /*00d0*/  VIMNMX R2, PT, PT, R0, R3, !PT ;  /* 0x0000000300027248 */ /* 0x000fc80007fe0100 */
[----:B---3--:R-:W-:-:S13]  /*00e0*/  ISETP.GE.AND P0, PT, R2, UR8, PT ;  /* 0x0000000802007c0c */ /* 0x008fda000bf06270 */
[----:B------:R-:W-:Y:S05]  /*00f0*/  @P0 EXIT ;  /* 0x000000000000094d */ /* 0x000fea0003800000 */
[----:B------:R-:W0:Y:S01]  /*0100*/  LDC R11, c[0x0][0x38c] ;  /* 0x0000e300ff0b7b82 */ /* 0x000e220000000800 */
[----:B------:R-:W1:Y:S01]  /*0110*/  LDCU.64 UR4, c[0x0][0x358] ;  /* 0x00006b00ff0477ac */ /* 0x000e620008000a00 */
[----:B------:R-:W-:-:S06]  /*0120*/  IMAD R7, R0, UR8, R3 ;  /* 0x0000000800077c24 */ /* 0x000fcc000f8e0203 */
[----:B------:R-:W2:Y:S01]  /*0130*/  LDC.64 R4, c[0x0][0x380] ;  /* 0x0000e000ff047b82 */ /* 0x000ea20000000a00 */
[----:B0-----:R-:W-:Y:S02]  /*0140*/  IMAD R9, R0, UR8, R11 ;  /* 0x0000000800097c24 */ /* 0x001fe4000f8e020b */
[----:B------:R-:W-:Y:S02]  /*0150*/  IMAD R11, R11, UR8, R3 ;  /* 0x000000080b0b7c24 */ /* 0x000fe4000f8e0203 */
[----:B--2---:R-:W-:-:S04]  /*0160*/  IMAD.WIDE R6, R7, 0x4, R4 ;  /* 0x0000000407067825 */ /* 0x004fc800078e0204 */
[--C-:B------:R-:W-:Y:S01]  /*0170*/  IMAD.WIDE R2, R9, 0x4, R4.reuse ;  /* 0x0000000409027825 */ /* 0x100fe200078e0204 */
[----:B-1----:R-:W2:Y:S03]  /*0180*/  LDG.E R0, desc[UR4][R6.64] ;  /* 0x0000000406007981 */ /* 0x002ea6000c1e1900 */
[----:B------:R-:W-:Y:S02]  /*0190*/  IMAD.WIDE R4, R11, 0x4, R4 ;  /* 0x000000040b047825 */ /* 0x000fe400078e0204 */
[----:B------:R-:W2:Y:S04]  /*01a0*/  LDG.E R2, desc[UR4][R2.64] ;  /* 0x0000000402027981 */ /* 0x000ea8000c1e1900 */
[----:B------:R-:W2:Y:S02]  /*01b0*/  LDG.E R5, desc[UR4][R4.64] ;  /* 0x0000000404057981 */ /* 0x000ea4000c1e1900 */
[----:B--2---:R-:W-:-:S05]  /*01c0*/  VIADDMNMX R9, R5, R2, R0, PT ;  /* 0x0000000205097246 */ /* 0x004fca0003800100 */
[----:B------:R-:W-:Y:S01]  /*01d0*/  STG.E desc[UR4][R6.64], R9 ;  /* 0x0000000906007986 */ /* 0x000fe2000c101904 */
[----:B------:R-:W-:Y:S05]  /*01e0*/  EXIT ;  /* 0x000000000000794d */ /* 0x000fea0003800000 */
.L_x_0:
[----:B------:R-:W-:-:S00]  /*01f0*/  BRA `(.L_x_0) ;  /* 0xfffffffc00fc7947 */ /* 0x000fc0000383ffff */
[----:B------:R-:W-:-:S00]  /*0200*/  NOP ;  /* 0x0000000000007918 */ /* 0x000fc00000000000 */
[----:B------:R-:W-:-:S00]  /*0210*/  NOP ;  /* 0x0000000000007918 */ /* 0x000fc00000000000 */
[----:B------:R-:W-:-:S00]  /*0220*/  NOP ;  /* 0x0000000000007918 */ /* 0x000fc00000000000 */
[----:B------:R-:W-:-:S00]  /*0230*/  NOP ;  /* 0x0000000000007918 */ /* 0x000fc00000000000 */
[----:B------:R-:W-:-:S00]  /*0240*/  NOP ;  /* 0x0000000000007918 */ /* 0x000fc00000000000 */
[----:B------:R-:W-:-:S00]  /*0250*/  NOP ;  /* 0x0000000000007918 */ /* 0x000fc00000000000 */
[----:B------:R-:W-:-:S00]  /*0260*/  NOP ;  /* 0x0000000000007918 */ /* 0x000fc00000000000 */
[----:B------:R-:W-:-:S00]  /*0270*/  NOP ;  /* 0x0000000000007918 */ /* 0x000fc00000000000 */
.L_x_2:


//--------------------- .text._Z23process_block_each_fullPiiiii --------------------------
	.section	.text._Z23process_block_each_fullPiiiii,"ax",@progbits
	.align	128
        .global         _Z23process_block_each_fullPiiiii
        .type           _Z23process_block_each_fullPiiiii,@function
        .size           _Z23process_block_each_fullPiiiii,(.L_x_3 - _Z23process_block_each_fullPiiiii)
        .other          _Z23process_block_each_fullPiiiii,@"STO_CUDA_ENTRY STV_DEFAULT"
_Z23process_block_each_fullPiiiii:
.text._Z23process_block_each_fullPiiiii:
[----:B------:R-:W-:Y:S01]  /*0000*/  LDC R1, c[0x0][0x37c] ;  /* 0x0000df00ff017b82 */ /* 0x000fe20000000800 */
[----:B------:R-:W0:Y:S07]  /*0010*/  S2R R5, SR_TID.Y ;  /* 0x0000000000057919 */ /* 0x000e2e0000002200 */
[----:B------:R-:W0:Y:S01]  /*0020*/  S2UR UR4, SR_CTAID.Y ;  /* 0x00000000000479c3 */ /* 0x000e220000002600 */
[----:B------:R-:W1:Y:S01]  /*0030*/  LDCU.64 UR6, c[0x0][0x390] ;  /* 0x00007200ff0677ac */ /* 0x000e620008000a00 */
[----:B------:R-:W2:Y:S06]  /*0040*/  S2R R7, SR_TID.X ;  /* 0x0000000000077919 */ /* 0x000eac0000002100 */
[----:B------:R-:W0:Y:S08]  /*0050*/  LDC R0, c[0x0][0x364] ;  /* 0x0000d900ff007b82 */ /* 0x000e300000000800 */
[----:B------:R-:W2:Y:S08]  /*0060*/  S2UR UR5, SR_CTAID.X ;  /* 0x00000000000579c3 */ /* 0x000eb00000002500 */
[----:B------:R-:W2:Y:S08]  /*0070*/  LDC R4, c[0x0][0x360] ;  /* 0x0000d800ff047b82 */ /* 0x000eb00000000800 */
[----:B------:R-:W3:Y:S01]  /*0080*/  LDC.64 R10, c[0x0][0x388] ;  /* 0x0000e200ff0a7b82 */ /* 0x000ee20000000a00 */
[----:B0-----:R-:W-:-:S05]  /*0090*/  IMAD R0, R0, UR4, R5 ;  /* 0x0000000400007c24 */ /* 0x001fca000f8e0205 */
[----:B-1----:R-:W-:Y:S02]  /*00a0*/  IADD3 R5, PT, PT, R0, UR6, RZ ;  /* 0x0000000600057c10 */ /* 0x002fe4000fffe0ff */
[----:B------:R-:W0:Y:S01]  /*00b0*/  LDC.64 R2, c[0x0][0x380] ;  /* 0x0000e000ff027b82 */ /* 0x000e220000000a00 */
[----:B--2---:R-:W-:Y:S01]  /*00c0*/  IMAD R4, R4, UR5, R7 ;  /* 0x0000000504047c24 */ /* 0x004fe2000f8e0207 */
[----:B------:R-:W1:Y:S04]  /*00d0*/  LDCU.64 UR4, c[0x0][0x358] ;  /* 0x00006b00ff0477ac */ /* 0x000e680008000a00 */
[----:B------:R-:W-:Y:S01]  /*00e0*/  IADD3 R4, PT, PT, R4, UR7, RZ ;  /* 0x0000000704047c10 */ /* 0x000fe2000fffe0ff */
[----:B---3--:R-:W-:-:S04]  /*00f0*/  IMAD R7, R5, R10, R11 ;  /* 0x0000000a05077224 */ /* 0x008fc800078e020b */
[--C-:B------:R-:W-:Y:S02]  /*0100*/  IMAD R11, R10, R11, R4.reuse ;  /* 0x0000000b0a0b7224 */ /* 0x100fe400078e0204 */
[----:B------:R-:W-:Y:S02]  /*0110*/  IMAD R9, R5, R10, R4 ;  /* 0x0000000a05097224 */ /* 0x000fe400078e0204 */
[----:B0-----:R-:W-:-:S04]  /*0120*/  IMAD.WIDE R4, R7, 0x4, R2 ;  /* 0x0000000407047825 */ /* 0x001fc800078e0202 */
[--C-:B------:R-:W-:Y:S02]  /*0130*/  IMAD.WIDE R6, R11, 0x4, R2.reuse ;  /* 0x000000040b067825 */ /* 0x100fe400078e0202 */
[----:B-1----:R-:W2:Y:S02]  /*0140*/  LDG.E R4, desc[UR4][R4.64] ;  /* 0x0000000404047981 */ /* 0x002ea4000c1e1900 */
[----:B------:R-:W-:Y:S02]  /*0150*/  IMAD.WIDE R2, R9, 0x4, R2 ;  /* 0x0000000409027825 */ /* 0x000fe400078e0202 */
[----:B------:R-:W2:Y:S04]  /*0160*/  LDG.E R7, desc[UR4][R6.64] ;  /* 0x0000000406077981 */ /* 0x000ea8000c1e1900 */
[----:B------:R-:W2:Y:S02]  /*0170*/  LDG.E R0, desc[UR4][R2.64] ;  /* 0x0000000402007981 */ /* 0x000ea4000c1e1900 */
[----:B--2---:R-:W-:-:S05]  /*0180*/  VIADDMNMX R9, R7, R4, R0, PT ;  /* 0x0000000407097246 */ /* 0x004fca0003800100 */
[----:B------:R-:W-:Y:S01]  /*0190*/  STG.E desc[UR4][R2.64], R9 ;  /* 0x0000000902007986 */ /* 0x000fe2000c101904 */
[----:B------:R-:W-:Y:S05]  /*01a0*/  EXIT ;  /* 0x000000000000794d */ /* 0x000fea0003800000 */
.L_x_1:
        /* <DEDUP_REMOVED lines=13> */
.L_x_3:


//--------------------- .nv.shared.reserved.0     --------------------------
	.section	.nv.shared.reserved.0,"aw",@nobits
	.weak		__nv_reservedSMEM_offset_0_alias
	.size		__nv_reservedSMEM_offset_0_alias, 0, 64
	.other		__nv_reservedSMEM_offset_0_alias,@"STO_CUDA_RESERVED_SHARED STV_DEFAULT"
__nv_reservedSMEM_offset_0_alias:
	.zero		0
	.zero		64


//--------------------- .nv.constant0._Z26process_block_each_partialPiiiii --------------------------
	.section	.nv.constant0._Z26process_block_each_partialPiiiii,"a",@progbits
	.sectionflags	@""
	.align	4
.nv.constant0._Z26process_block_each_partialPiiiii:
	.zero		920


//--------------------- .nv.constant0._Z23process_block_each_fullPiiiii --------------------------
	.section	.nv.constant0._Z23process_block_each_fullPiiiii,"a",@progbits
	.sectionflags	@""
	.align	4
.nv.constant0._Z23process_block_each_fullPiiiii:
	.zero		920


//--------------------- SYMBOLS --------------------------

	.type		.nv.reservedSmem.offset0,@object
	.size		.nv.reservedSmem.offset0,0x4
